	.headerflags	@"EF_CUDA_TEXMODE_UNIFIED EF_CUDA_64BIT_ADDRESS EF_CUDA_ACCELERATORS EF_CUDA_SM90 EF_CUDA_VIRTUAL_SM(EF_CUDA_SM90)"
	.elftype	@"ET_EXEC"


//--------------------- .nv.info                  --------------------------
	.section	.nv.info,"",@"SHT_CUDA_INFO"
	.align	4


	//----- nvinfo : EIATTR_REGCOUNT
	.align		4
        /*0000*/ 	.byte	0x04, 0x2f
        /*0002*/ 	.short	(.L_3 - .L_2)
	.align		4
.L_2:
        /*0004*/ 	.word	index@(triton_poi_fused__native_batch_norm_legit_no_training_9)
        /*0008*/ 	.word	0x00000020


	//----- nvinfo : EIATTR_MIN_STACK_SIZE
	.align		4
.L_3:
        /*000c*/ 	.byte	0x04, 0x12
        /*000e*/ 	.short	(.L_5 - .L_4)
	.align		4
.L_4:
        /*0010*/ 	.word	index@(triton_poi_fused__native_batch_norm_legit_no_training_9)
        /*0014*/ 	.word	0x00000000


	//----- nvinfo : EIATTR_FRAME_SIZE
	.align		4
.L_5:
        /*0018*/ 	.byte	0x04, 0x11
        /*001a*/ 	.short	(.L_7 - .L_6)
	.align		4
.L_6:
        /*001c*/ 	.word	index@(triton_poi_fused__native_batch_norm_legit_no_training_9)
        /*0020*/ 	.word	0x00000000


	//----- nvinfo : EIATTR_MIN_STACK_SIZE
	.align		4
.L_7:
        /*0024*/ 	.byte	0x04, 0x12
        /*0026*/ 	.short	(.L_9 - .L_8)
	.align		4
.L_8:
        /*0028*/ 	.word	index@(triton_poi_fused__native_batch_norm_legit_no_training_9)
        /*002c*/ 	.word	0x00000000
.L_9:


//--------------------- .nv.info.triton_poi_fused__native_batch_norm_legit_no_training_9 --------------------------
	.section	.nv.info.triton_poi_fused__native_batch_norm_legit_no_training_9,"",@"SHT_CUDA_INFO"
	.sectionflags	@""
	.align	4


	//----- nvinfo : EIATTR_CUDA_API_VERSION
	.align		4
        /*0000*/ 	.byte	0x04, 0x37
        /*0002*/ 	.short	(.L_11 - .L_10)
.L_10:
        /*0004*/ 	.word	0x0000007c


	//----- nvinfo : EIATTR_KPARAM_INFO
	.align		4
.L_11:
        /*0008*/ 	.byte	0x04, 0x17
        /*000a*/ 	.short	(.L_13 - .L_12)
.L_12:
        /*000c*/ 	.word	0x00000000
        /*0010*/ 	.short	0x0006
        /*0012*/ 	.short	0x0030
        /*0014*/ 	.byte	0x00, 0xf0, 0x11, 0x00


	//----- nvinfo : EIATTR_KPARAM_INFO
	.align		4
.L_13:
        /*0018*/ 	.byte	0x04, 0x17
        /*001a*/ 	.short	(.L_15 - .L_14)
.L_14:
        /*001c*/ 	.word	0x00000000
        /*0020*/ 	.short	0x0005
        /*0022*/ 	.short	0x0028
        /*0024*/ 	.byte	0x00, 0xf4, 0x21, 0x00


	//----- nvinfo : EIATTR_KPARAM_INFO
	.align		4
.L_15:
        /*0028*/ 	.byte	0x04, 0x17
        /*002a*/ 	.short	(.L_17 - .L_16)
.L_16:
        /*002c*/ 	.word	0x00000000
        /*0030*/ 	.short	0x0004
        /*0032*/ 	.short	0x0020
        /*0034*/ 	.byte	0x00, 0xf4, 0x21, 0x00


	//----- nvinfo : EIATTR_KPARAM_INFO
	.align		4
.L_17:
        /*0038*/ 	.byte	0x04, 0x17
        /*003a*/ 	.short	(.L_19 - .L_18)
.L_18:
        /*003c*/ 	.word	0x00000000
        /*0040*/ 	.short	0x0003
        /*0042*/ 	.short	0x0018
        /*0044*/ 	.byte	0x00, 0xf4, 0x21, 0x00


	//----- nvinfo : EIATTR_KPARAM_INFO
	.align		4
.L_19:
        /*0048*/ 	.byte	0x04, 0x17
        /*004a*/ 	.short	(.L_21 - .L_20)
.L_20:
        /*004c*/ 	.word	0x00000000
        /*0050*/ 	.short	0x0002
        /*0052*/ 	.short	0x0010
        /*0054*/ 	.byte	0x00, 0xf4, 0x21, 0x00


	//----- nvinfo : EIATTR_KPARAM_INFO
	.align		4
.L_21:
        /*0058*/ 	.byte	0x04, 0x17
        /*005a*/ 	.short	(.L_23 - .L_22)
.L_22:
        /*005c*/ 	.word	0x00000000
        /*0060*/ 	.short	0x0001
        /*0062*/ 	.short	0x0008
        /*0064*/ 	.byte	0x00, 0xf4, 0x21, 0x00


	//----- nvinfo : EIATTR_KPARAM_INFO
	.align		4
.L_23:
        /*0068*/ 	.byte	0x04, 0x17
        /*006a*/ 	.short	(.L_25 - .L_24)
.L_24:
        /*006c*/ 	.word	0x00000000
        /*0070*/ 	.short	0x0000
        /*0072*/ 	.short	0x0000
        /*0074*/ 	.byte	0x00, 0xf4, 0x21, 0x00


	//----- nvinfo : EIATTR_SPARSE_MMA_MASK
	.align		4
.L_25:
        /*0078*/ 	.byte	0x03, 0x50
        /*007a*/ 	.short	0x0000


	//----- nvinfo : EIATTR_MAXREG_COUNT
	.align		4
        /*007c*/ 	.byte	0x03, 0x1b
        /*007e*/ 	.short	0x00ff


	//----- nvinfo : EIATTR_EXIT_INSTR_OFFSETS
	.align		4
        /*0080*/ 	.byte	0x04, 0x1c
        /*0082*/ 	.short	(.L_27 - .L_26)


	//   ....[0]....
.L_26:
        /*0084*/ 	.word	0x00000a30


	//   ....[1]....
        /*0088*/ 	.word	0x00000a50


	//----- nvinfo : EIATTR_REQNTID
	.align		4
.L_27:
        /*008c*/ 	.byte	0x04, 0x10
        /*008e*/ 	.short	(.L_29 - .L_28)
.L_28:
        /*0090*/ 	.word	0x00000080
        /*0094*/ 	.word	0x00000001
        /*0098*/ 	.word	0x00000001


	//----- nvinfo : EIATTR_CBANK_PARAM_SIZE
	.align		4
.L_29:
        /*009c*/ 	.byte	0x03, 0x19
        /*009e*/ 	.short	0x0034


	//----- nvinfo : EIATTR_PARAM_CBANK
	.align		4
        /*00a0*/ 	.byte	0x04, 0x0a
        /*00a2*/ 	.short	(.L_31 - .L_30)
	.align		4
.L_30:
        /*00a4*/ 	.word	index@(.nv.constant0.triton_poi_fused__native_batch_norm_legit_no_training_9)
        /*00a8*/ 	.short	0x0210
        /*00aa*/ 	.short	0x0034


	//----- nvinfo : EIATTR_SW_WAR
	.align		4
.L_31:
        /*00ac*/ 	.byte	0x04, 0x36
        /*00ae*/ 	.short	(.L_33 - .L_32)
.L_32:
        /*00b0*/ 	.word	0x00000008
.L_33:


//--------------------- .nv.callgraph             --------------------------
	.section	.nv.callgraph,"",@"SHT_CUDA_CALLGRAPH"
	.align	4
	.sectionentsize	8
	.align		4
        /*0000*/ 	.word	0x00000000
	.align		4
        /*0004*/ 	.word	0xffffffff
	.align		4
        /*0008*/ 	.word	0x00000000
	.align		4
        /*000c*/ 	.word	0xfffffffe
	.align		4
        /*0010*/ 	.word	0x00000000
	.align		4
        /*0014*/ 	.word	0xfffffffd
	.align		4
        /*0018*/ 	.word	0x00000000
	.align		4
        /*001c*/ 	.word	0xfffffffc


//--------------------- .nv.constant4             --------------------------
	.section	.nv.constant4,"a",@progbits
	.align	8
	.align		8
.nv.constant4:
        /*0000*/ 	.dword	_$_str
	.align		8
        /*0008*/ 	.dword	_$_str_$_2


//--------------------- .text.triton_poi_fused__native_batch_norm_legit_no_training_9 --------------------------
	.section	.text.triton_poi_fused__native_batch_norm_legit_no_training_9,"ax",@progbits
	.align	128
        .global         triton_poi_fused__native_batch_norm_legit_no_training_9
        .type           triton_poi_fused__native_batch_norm_legit_no_training_9,@function
        .size           triton_poi_fused__native_batch_norm_legit_no_training_9,(.L_x_1 - triton_poi_fused__native_batch_norm_legit_no_training_9)
        .other          triton_poi_fused__native_batch_norm_legit_no_training_9,@"STO_CUDA_ENTRY STV_DEFAULT"
triton_poi_fused__native_batch_norm_legit_no_training_9:
.text.triton_poi_fused__native_batch_norm_legit_no_training_9:
[----:B------:R-:W0:Y:S02]  /*0000*/  LDC R1, c[0x0][0x28] ;  /* 0x00000a00ff017b82 */ /* 0x000e240000000800 */
[----:B------:R-:W1:Y:S01]  /*0010*/  S2R R0, SR_TID.X ;  /* 0x0000000000007919 */ /* 0x000e620000002100 */
[----:B------:R-:W2:Y:S01]  /*0020*/  LDC.64 R28, c[0x0][0x220] ;  /* 0x00008800ff1c7b82 */ /* 0x000ea20000000a00 */
[----:B------:R-:W3:Y:S07]  /*0030*/  S2R R3, SR_CTAID.X ;  /* 0x0000000000037919 */ /* 0x000eee0000002500 */
[----:B------:R-:W4:Y:S01]  /*0040*/  LDC.64 R26, c[0x0][0x210] ;  /* 0x00008400ff1a7b82 */ /* 0x000f220000000a00 */
[----:B------:R-:W-:-:S02]  /*0050*/  CS2R R4, SRZ ;  /* 0x0000000000047805 */ /* 0x000fc4000001ff00 */
[----:B------:R-:W-:Y:S02]  /*0060*/  CS2R R6, SRZ ;  /* 0x0000000000067805 */ /* 0x000fe4000001ff00 */
[----:B------:R-:W-:Y:S02]  /*0070*/  CS2R R8, SRZ ;  /* 0x0000000000087805 */ /* 0x000fe4000001ff00 */
[----:B------:R-:W-:Y:S01]  /*0080*/  CS2R R10, SRZ ;  /* 0x00000000000a7805 */ /* 0x000fe2000001ff00 */
[----:B------:R-:W-:Y:S01]  /*0090*/  ULDC.64 UR4, c[0x0][0x208] ;  /* 0x0000820000047ab9 */ /* 0x000fe20000000a00 */
[----:B------:R-:W5:Y:S01]  /*00a0*/  LDC.64 R24, c[0x0][0x218] ;  /* 0x00008600ff187b82 */ /* 0x000f620000000a00 */
[----:B-1----:R-:W-:-:S04]  /*00b0*/  SHF.L.U32 R0, R0, 0x2, RZ ;  /* 0x0000000200007819 */ /* 0x002fc800000006ff */
[----:B------:R-:W-:Y:S02]  /*00c0*/  LOP3.LUT R0, R0, 0x1fc, RZ, 0xc0, !PT ;  /* 0x000001fc00007812 */ /* 0x000fe400078ec0ff */
[----:B---3--:R-:W-:Y:S02]  /*00d0*/  SHF.R.S32.HI R2, RZ, 0x15, R3 ;  /* 0x00000015ff027819 */ /* 0x008fe40000011403 */
[----:B------:R-:W-:Y:S02]  /*00e0*/  LEA R0, R3, R0, 0xa ;  /* 0x0000000003007211 */ /* 0x000fe400078e50ff */
[----:B------:R-:W-:Y:S02]  /*00f0*/  SGXT R3, R2, 0x1 ;  /* 0x000000010203781a */ /* 0x000fe40000000200 */
[----:B------:R-:W-:Y:S02]  /*0100*/  ISETP.GE.AND P1, PT, R0, 0x38400, PT ;  /* 0x000384000000780c */ /* 0x000fe40003f26270 */
[----:B------:R-:W-:-:S02]  /*0110*/  CS2R R12, SRZ ;  /* 0x00000000000c7805 */ /* 0x000fc4000001ff00 */
[----:B------:R-:W-:Y:S02]  /*0120*/  LEA.HI R3, R3, R0, RZ, 0x8 ;  /* 0x0000000003037211 */ /* 0x000fe400078f40ff */
[----:B------:R-:W-:Y:S01]  /*0130*/  CS2R R14, SRZ ;  /* 0x00000000000e7805 */ /* 0x000fe2000001ff00 */
[----:B----4-:R-:W-:Y:S01]  /*0140*/  IMAD.WIDE R26, R0, 0x4, R26 ;  /* 0x00000004001a7825 */ /* 0x010fe200078e021a */
[----:B------:R-:W-:-:S04]  /*0150*/  LOP3.LUT R3, R3, 0xffffff00, RZ, 0xc0, !PT ;  /* 0xffffff0003037812 */ /* 0x000fc800078ec0ff */
[----:B------:R-:W-:Y:S01]  /*0160*/  IADD3 R2, R0, -R3, RZ ;  /* 0x8000000300027210 */ /* 0x000fe20007ffe0ff */
[----:B------:R-:W3:Y:S04]  /*0170*/  @!P1 LDG.E.128 R4, desc[UR4][R26.64] ;  /* 0x000000041a049981 */ /* 0x000ee8000c1e1d00 */
[----:B--2---:R-:W-:Y:S01]  /*0180*/  IMAD.WIDE R28, R2, 0x4, R28 ;  /* 0x00000004021c7825 */ /* 0x004fe200078e021c */
[----:B------:R-:W-:-:S03]  /*0190*/  IADD3 R3, R0, 0x200, RZ ;  /* 0x0000020000037810 */ /* 0x000fc60007ffe0ff */
[----:B-----5:R-:W-:Y:S01]  /*01a0*/  IMAD.WIDE R24, R2, 0x4, R24 ;  /* 0x0000000402187825 */ /* 0x020fe200078e0218 */
[----:B------:R-:W2:Y:S01]  /*01b0*/  @!P1 LDG.E.EL.128 R12, desc[UR4][R28.64] ;  /* 0x000000041c0c9981 */ /* 0x000ea2000c2e1d00 */
[----:B------:R-:W-:-:S03]  /*01c0*/  ISETP.GE.AND P0, PT, R3, 0x38400, PT ;  /* 0x000384000300780c */ /* 0x000fc60003f06270 */
[----:B------:R-:W3:Y:S01]  /*01d0*/  @!P1 LDG.E.EL.128 R8, desc[UR4][R24.64] ;  /* 0x0000000418089981 */ /* 0x000ee2000c2e1d00 */
[----:B------:R-:W-:Y:S02]  /*01e0*/  CS2R R16, SRZ ;  /* 0x0000000000107805 */ /* 0x000fe4000001ff00 */
[----:B------:R-:W-:Y:S02]  /*01f0*/  CS2R R18, SRZ ;  /* 0x0000000000127805 */ /* 0x000fe4000001ff00 */
[----:B------:R-:W-:Y:S02]  /*0200*/  CS2R R20, SRZ ;  /* 0x0000000000147805 */ /* 0x000fe4000001ff00 */
[----:B------:R-:W-:-:S03]  /*0210*/  CS2R R22, SRZ ;  /* 0x0000000000167805 */ /* 0x000fc6000001ff00 */
[----:B------:R1:W4:Y:S04]  /*0220*/  @!P0 LDG.E.128 R16, desc[UR4][R26.64+0x800] ;  /* 0x000800041a108981 */ /* 0x000328000c1e1d00 */
[----:B------:R5:W4:Y:S01]  /*0230*/  @!P0 LDG.E.EL.128 R20, desc[UR4][R24.64] ;  /* 0x0000000418148981 */ /* 0x000b22000c2e1d00 */
[----:B-1----:R-:W-:Y:S02]  /*0240*/  CS2R R26, SRZ ;  /* 0x00000000001a7805 */ /* 0x002fe4000001ff00 */
[----:B-----5:R-:W-:-:S06]  /*0250*/  CS2R R24, SRZ ;  /* 0x0000000000187805 */ /* 0x020fcc000001ff00 */
[----:B------:R1:W5:Y:S02]  /*0260*/  @!P0 LDG.E.EL.128 R24, desc[UR4][R28.64] ;  /* 0x000000041c188981 */ /* 0x000364000c2e1d00 */
[----:B-1----:R-:W1:Y:S02]  /*0270*/  LDC.64 R28, c[0x0][0x230] ;  /* 0x00008c00ff1c7b82 */ /* 0x002e640000000a00 */
[----:B-1----:R-:W-:-:S04]  /*0280*/  IMAD.WIDE R28, R2, 0x4, R28 ;  /* 0x00000004021c7825 */ /* 0x002fc800078e021c */
[----:B--2---:R-:W-:Y:S01]  /*0290*/  FADD R12, R12, 9.9999997473787516356e-06 ;  /* 0x3727c5ac0c0c7421 */ /* 0x004fe20000000000 */
[----:B---3--:R-:W-:Y:S01]  /*02a0*/  FADD R7, -R11, R7 ;  /* 0x000000070b077221 */ /* 0x008fe20000000100 */
[----:B------:R-:W-:Y:S02]  /*02b0*/  FADD R3, -R10, R6 ;  /* 0x000000060a037221 */ /* 0x000fe40000000100 */
[----:B------:R1:W2:Y:S01]  /*02c0*/  MUFU.SQRT R11, R12 ;  /* 0x0000000c000b7308 */ /* 0x0002a20000002000 */
[----:B------:R-:W-:Y:S01]  /*02d0*/  FADD R10, R13, 9.9999997473787516356e-06 ;  /* 0x3727c5ac0d0a7421 */ /* 0x000fe20000000000 */
[----:B------:R-:W-:Y:S01]  /*02e0*/  FADD R6, R14, 9.9999997473787516356e-06 ;  /* 0x3727c5ac0e067421 */ /* 0x000fe20000000000 */
[----:B------:R-:W-:-:S05]  /*02f0*/  FADD R13, R15, 9.9999997473787516356e-06 ;  /* 0x3727c5ac0f0d7421 */ /* 0x000fca0000000000 */
[----:B------:R-:W3:Y:S01]  /*0300*/  MUFU.SQRT R10, R10 ;  /* 0x0000000a000a7308 */ /* 0x000ee20000002000 */
[----:B-1----:R-:W-:Y:S01]  /*0310*/  HFMA2.MMA R12, -RZ, RZ, 1.625, 0 ;  /* 0x3e800000ff0c7435 */ /* 0x002fe200000001ff */
[----:B--2---:R-:W-:-:S06]  /*0320*/  FSETP.GT.AND P5, PT, R11, 8.50705917302346158658e+37, PT ;  /* 0x7e8000000b00780b */ /* 0x004fcc0003fa4000 */
[----:B------:R-:W1:Y:S01]  /*0330*/  MUFU.SQRT R6, R6 ;  /* 0x0000000600067308 */ /* 0x000e620000002000 */
[----:B------:R-:W-:-:S07]  /*0340*/  FSETP.GEU.AND P2, PT, R11, 1.175494350822287508e-38, PT ;  /* 0x008000000b00780b */ /* 0x000fce0003f4e000 */
[----:B------:R-:W2:Y:S01]  /*0350*/  MUFU.SQRT R13, R13 ;  /* 0x0000000d000d7308 */ /* 0x000ea20000002000 */
[----:B---3--:R-:W-:Y:S01]  /*0360*/  FSETP.GT.AND P3, PT, R10, 8.50705917302346158658e+37, PT ;  /* 0x7e8000000a00780b */ /* 0x008fe20003f64000 */
[----:B-----5:R-:W-:Y:S01]  /*0370*/  FADD R15, R24, 9.9999997473787516356e-06 ;  /* 0x3727c5ac180f7421 */ /* 0x020fe20000000000 */
[----:B------:R-:W-:Y:S01]  /*0380*/  FADD R24, -R8, R4 ;  /* 0x0000000408187221 */ /* 0x000fe20000000100 */
[----:B------:R-:W-:Y:S01]  /*0390*/  FSETP.GEU.AND P4, PT, R10, 1.175494350822287508e-38, PT ;  /* 0x008000000a00780b */ /* 0x000fe20003f8e000 */
[----:B------:R-:W-:Y:S01]  /*03a0*/  @P5 FMUL R11, R11, 0.25 ;  /* 0x3e8000000b0b5820 */ /* 0x000fe20000400000 */
[----:B------:R-:W-:Y:S02]  /*03b0*/  FSEL R4, R12, 1, P5 ;  /* 0x3f8000000c047808 */ /* 0x000fe40002800000 */
[----:B------:R-:W3:Y:S01]  /*03c0*/  MUFU.SQRT R15, R15 ;  /* 0x0000000f000f7308 */ /* 0x000ee20000002000 */
[----:B------:R-:W-:Y:S01]  /*03d0*/  FADD R26, R26, 9.9999997473787516356e-06 ;  /* 0x3727c5ac1a1a7421 */ /* 0x000fe20000000000 */
[----:B-1----:R-:W-:Y:S01]  /*03e0*/  FSETP.GT.AND P6, PT, R6, 8.50705917302346158658e+37, PT ;  /* 0x7e8000000600780b */ /* 0x002fe20003fc4000 */
[----:B------:R-:W-:Y:S01]  /*03f0*/  @!P2 FMUL R11, R11, 16777216 ;  /* 0x4b8000000b0ba820 */ /* 0x000fe20000400000 */
[----:B------:R-:W-:Y:S01]  /*0400*/  @!P2 FMUL R4, R4, 16777216 ;  /* 0x4b8000000404a820 */ /* 0x000fe20000400000 */
[----:B--2---:R-:W-:Y:S01]  /*0410*/  FSETP.GT.AND P2, PT, R13, 8.50705917302346158658e+37, PT ;  /* 0x7e8000000d00780b */ /* 0x004fe20003f44000 */
[----:B------:R-:W-:Y:S01]  /*0420*/  FADD R25, R25, 9.9999997473787516356e-06 ;  /* 0x3727c5ac19197421 */ /* 0x000fe20000000000 */
[----:B------:R-:W-:Y:S01]  /*0430*/  FADD R9, -R9, R5 ;  /* 0x0000000509097221 */ /* 0x000fe20000000100 */
[----:B------:R-:W-:Y:S01]  /*0440*/  FSEL R5, R12, 1, P3 ;  /* 0x3f8000000c057808 */ /* 0x000fe20001800000 */
[----:B------:R-:W1:Y:S01]  /*0450*/  MUFU.SQRT R8, R26 ;  /* 0x0000001a00087308 */ /* 0x000e620000002000 */
[----:B------:R-:W-:Y:S01]  /*0460*/  FSETP.GEU.AND P5, PT, R6, 1.175494350822287508e-38, PT ;  /* 0x008000000600780b */ /* 0x000fe20003fae000 */
[----:B------:R-:W-:Y:S01]  /*0470*/  @P3 FMUL R10, R10, 0.25 ;  /* 0x3e8000000a0a3820 */ /* 0x000fe20000400000 */
[----:B------:R-:W-:Y:S01]  /*0480*/  FSETP.GEU.AND P3, PT, R13, 1.175494350822287508e-38, PT ;  /* 0x008000000d00780b */ /* 0x000fe20003f6e000 */
[----:B------:R-:W-:-:S02]  /*0490*/  @!P4 FMUL R5, R5, 16777216 ;  /* 0x4b8000000505c820 */ /* 0x000fc40000400000 */
[----:B------:R-:W-:Y:S02]  /*04a0*/  @!P4 FMUL R10, R10, 16777216 ;  /* 0x4b8000000a0ac820 */ /* 0x000fe40000400000 */
[----:B------:R-:W2:Y:S01]  /*04b0*/  MUFU.SQRT R14, R25 ;  /* 0x00000019000e7308 */ /* 0x000ea20000002000 */
[----:B---3--:R-:W-:Y:S01]  /*04c0*/  FSETP.GT.AND P4, PT, R15, 8.50705917302346158658e+37, PT ;  /* 0x7e8000000f00780b */ /* 0x008fe20003f84000 */
[----:B----4-:R-:W-:Y:S01]  /*04d0*/  FADD R17, -R21, R17 ;  /* 0x0000001115117221 */ /* 0x010fe20000000100 */
[----:B------:R-:W-:Y:S01]  /*04e0*/  FADD R18, -R22, R18 ;  /* 0x0000001216127221 */ /* 0x000fe20000000100 */
[----:B------:R-:W-:Y:S01]  /*04f0*/  @P6 FMUL R6, R6, 0.25 ;  /* 0x3e80000006066820 */ /* 0x000fe20000400000 */
[----:B------:R-:W-:Y:S01]  /*0500*/  FSEL R21, R12, 1, P2 ;  /* 0x3f8000000c157808 */ /* 0x000fe20001000000 */
[----:B------:R-:W-:Y:S02]  /*0510*/  @P2 FMUL R13, R13, 0.25 ;  /* 0x3e8000000d0d2820 */ /* 0x000fe40000400000 */
[----:B------:R3:W-:Y:S01]  /*0520*/  MUFU.RCP R22, R10 ;  /* 0x0000000a00167308 */ /* 0x0007e20000001000 */
[----:B------:R-:W-:Y:S01]  /*0530*/  @!P5 FMUL R6, R6, 16777216 ;  /* 0x4b8000000606d820 */ /* 0x000fe20000400000 */
[----:B------:R-:W-:Y:S01]  /*0540*/  @!P3 FMUL R13, R13, 16777216 ;  /* 0x4b8000000d0db820 */ /* 0x000fe20000400000 */
[----:B------:R-:W-:Y:S01]  /*0550*/  @!P3 FMUL R21, R21, 16777216 ;  /* 0x4b8000001515b820 */ /* 0x000fe20000400000 */
[----:B-1----:R-:W-:-:S02]  /*0560*/  FSETP.GT.AND P3, PT, R8, 8.50705917302346158658e+37, PT ;  /* 0x7e8000000800780b */ /* 0x002fc40003f64000 */
[----:B---3--:R-:W-:Y:S02]  /*0570*/  FSEL R10, R12, 1, P6 ;  /* 0x3f8000000c0a7808 */ /* 0x008fe40003000000 */
[----:B------:R-:W1:Y:S01]  /*0580*/  MUFU.RCP R11, R11 ;  /* 0x0000000b000b7308 */ /* 0x000e620000001000 */
[----:B------:R-:W-:Y:S01]  /*0590*/  FADD R19, -R23, R19 ;  /* 0x0000001317137221 */ /* 0x000fe20000000100 */
[C---:B------:R-:W-:Y:S01]  /*05a0*/  FSETP.GEU.AND P6, PT, R15.reuse, 1.175494350822287508e-38, PT ;  /* 0x008000000f00780b */ /* 0x040fe20003fce000 */
[----:B------:R-:W-:Y:S01]  /*05b0*/  @!P5 FMUL R10, R10, 16777216 ;  /* 0x4b8000000a0ad820 */ /* 0x000fe20000400000 */
[----:B--2---:R-:W-:Y:S01]  /*05c0*/  FSETP.GT.AND P5, PT, R14, 8.50705917302346158658e+37, PT ;  /* 0x7e8000000e00780b */ /* 0x004fe20003fa4000 */
[----:B------:R-:W-:-:S03]  /*05d0*/  @P4 FMUL R15, R15, 0.25 ;  /* 0x3e8000000f0f4820 */ /* 0x000fc60000400000 */
[----:B------:R2:W-:Y:S01]  /*05e0*/  MUFU.RCP R23, R6 ;  /* 0x0000000600177308 */ /* 0x0005e20000001000 */
[----:B------:R-:W-:Y:S02]  /*05f0*/  FSETP.GEU.AND P2, PT, R14, 1.175494350822287508e-38, PT ;  /* 0x008000000e00780b */ /* 0x000fe40003f4e000 */
[----:B--2---:R-:W-:Y:S02]  /*0600*/  FSEL R6, R12, 1, P4 ;  /* 0x3f8000000c067808 */ /* 0x004fe40002000000 */
[----:B------:R-:W-:-:S03]  /*0610*/  FSETP.GEU.AND P4, PT, R8, 1.175494350822287508e-38, PT ;  /* 0x008000000800780b */ /* 0x000fc60003f8e000 */
[----:B------:R2:W3:Y:S01]  /*0620*/  MUFU.RCP R25, R13 ;  /* 0x0000000d00197308 */ /* 0x0004e20000001000 */
[----:B------:R-:W-:Y:S01]  /*0630*/  @P3 FMUL R8, R8, 0.25 ;  /* 0x3e80000008083820 */ /* 0x000fe20000400000 */
[----:B------:R-:W-:Y:S01]  /*0640*/  @P5 FMUL R14, R14, 0.25 ;  /* 0x3e8000000e0e5820 */ /* 0x000fe20000400000 */
[----:B------:R-:W-:Y:S01]  /*0650*/  @!P6 FMUL R15, R15, 16777216 ;  /* 0x4b8000000f0fe820 */ /* 0x000fe20000400000 */
[----:B--2---:R-:W-:Y:S01]  /*0660*/  FADD R13, -R20, R16 ;  /* 0x00000010140d7221 */ /* 0x004fe20000000100 */
[----:B-1----:R-:W-:Y:S01]  /*0670*/  FMUL R16, R11, R4 ;  /* 0x000000040b107220 */ /* 0x002fe20000400000 */
[----:B------:R-:W-:Y:S02]  /*0680*/  FMUL R20, R22, R5 ;  /* 0x0000000516147220 */ /* 0x000fe40000400000 */
[----:B------:R-:W1:Y:S02]  /*0690*/  LDC.64 R4, c[0x0][0x228] ;  /* 0x00008a00ff047b82 */ /* 0x000e640000000a00 */
[----:B------:R-:W-:Y:S01]  /*06a0*/  @!P4 FMUL R8, R8, 16777216 ;  /* 0x4b8000000808c820 */ /* 0x000fe20000400000 */
[----:B------:R-:W-:Y:S01]  /*06b0*/  @!P2 FMUL R14, R14, 16777216 ;  /* 0x4b8000000e0ea820 */ /* 0x000fe20000400000 */
[----:B------:R-:W2:Y:S01]  /*06c0*/  MUFU.RCP R15, R15 ;  /* 0x0000000f000f7308 */ /* 0x000ea20000001000 */
[----:B---3--:R-:W-:Y:S01]  /*06d0*/  FMUL R22, R25, R21 ;  /* 0x0000001519167220 */ /* 0x008fe20000400000 */
[----:B------:R-:W-:-:S06]  /*06e0*/  FSEL R25, R12, 1, P3 ;  /* 0x3f8000000c197808 */ /* 0x000fcc0001800000 */
[----:B------:R3:W4:Y:S08]  /*06f0*/  MUFU.RCP R11, R14 ;  /* 0x0000000e000b7308 */ /* 0x0007300000001000 */
[----:B------:R-:W5:Y:S01]  /*0700*/  MUFU.RCP R8, R8 ;  /* 0x0000000800087308 */ /* 0x000f620000001000 */
[----:B---3--:R-:W-:Y:S01]  /*0710*/  FMUL R14, R24, R16 ;  /* 0x00000010180e7220 */ /* 0x008fe20000400000 */
[----:B------:R-:W-:Y:S01]  /*0720*/  FSEL R24, R12, 1, P5 ;  /* 0x3f8000000c187808 */ /* 0x000fe20002800000 */
[----:B------:R-:W-:Y:S01]  /*0730*/  FMUL R10, R23, R10 ;  /* 0x0000000a170a7220 */ /* 0x000fe20000400000 */
[----:B------:R-:W-:Y:S01]  /*0740*/  @!P6 FMUL R6, R6, 16777216 ;  /* 0x4b8000000606e820 */ /* 0x000fe20000400000 */
[----:B------:R-:W-:-:S02]  /*0750*/  @!P4 FMUL R25, R25, 16777216 ;  /* 0x4b8000001919c820 */ /* 0x000fc40000400000 */
[----:B------:R-:W-:Y:S01]  /*0760*/  @!P2 FMUL R24, R24, 16777216 ;  /* 0x4b8000001818a820 */ /* 0x000fe20000400000 */
[----:B------:R-:W-:Y:S01]  /*0770*/  FMUL R16, R7, R22 ;  /* 0x0000001607107220 */ /* 0x000fe20000400000 */
[----:B------:R-:W-:Y:S01]  /*0780*/  FMUL R20, R9, R20 ;  /* 0x0000001409147220 */ /* 0x000fe20000400000 */
[----:B------:R-:W-:Y:S01]  /*0790*/  FMUL R3, R3, R10 ;  /* 0x0000000a03037220 */ /* 0x000fe20000400000 */
[----:B--2---:R-:W-:Y:S01]  /*07a0*/  FMUL R15, R15, R6 ;  /* 0x000000060f0f7220 */ /* 0x004fe20000400000 */
[----:B----4-:R-:W-:Y:S01]  /*07b0*/  FMUL R24, R11, R24 ;  /* 0x000000180b187220 */ /* 0x010fe20000400000 */
[----:B-1----:R-:W-:Y:S01]  /*07c0*/  IMAD.WIDE R22, R2, 0x4, R4 ;  /* 0x0000000402167825 */ /* 0x002fe200078e0204 */
[----:B------:R-:W-:-:S03]  /*07d0*/  CS2R R10, SRZ ;  /* 0x00000000000a7805 */ /* 0x000fc6000001ff00 */
[----:B-----5:R-:W-:Y:S01]  /*07e0*/  FMUL R25, R8, R25 ;  /* 0x0000001908197220 */ /* 0x020fe20000400000 */
[----:B------:R-:W-:Y:S02]  /*07f0*/  CS2R R8, SRZ ;  /* 0x0000000000087805 */ /* 0x000fe4000001ff00 */
[----:B------:R-:W-:Y:S02]  /*0800*/  CS2R R4, SRZ ;  /* 0x0000000000047805 */ /* 0x000fe4000001ff00 */
[----:B------:R-:W-:Y:S02]  /*0810*/  CS2R R6, SRZ ;  /* 0x0000000000067805 */ /* 0x000fe4000001ff00 */
[----:B------:R-:W2:Y:S04]  /*0820*/  @!P1 LDG.E.EL.128 R8, desc[UR4][R22.64] ;  /* 0x0000000416089981 */ /* 0x000ea8000c2e1d00 */
[----:B------:R-:W2:Y:S01]  /*0830*/  @!P1 LDG.E.EL.128 R4, desc[UR4][R28.64] ;  /* 0x000000041c049981 */ /* 0x000ea2000c2e1d00 */
[----:B------:R-:W-:-:S04]  /*0840*/  FADD R27, R27, 9.9999997473787516356e-06 ;  /* 0x3727c5ac1b1b7421 */ /* 0x000fc80000000000 */
[----:B------:R-:W1:Y:S02]  /*0850*/  MUFU.SQRT R21, R27 ;  /* 0x0000001b00157308 */ /* 0x000e640000002000 */
[C---:B-1----:R-:W-:Y:S02]  /*0860*/  FSETP.GT.AND P2, PT, R21.reuse, 8.50705917302346158658e+37, PT ;  /* 0x7e8000001500780b */ /* 0x042fe40003f44000 */
[----:B------:R-:W-:-:S11]  /*0870*/  FSETP.GEU.AND P3, PT, R21, 1.175494350822287508e-38, PT ;  /* 0x008000001500780b */ /* 0x000fd60003f6e000 */
[----:B------:R-:W-:-:S04]  /*0880*/  @P2 FMUL R21, R21, 0.25 ;  /* 0x3e80000015152820 */ /* 0x000fc80000400000 */
[----:B------:R-:W-:-:S04]  /*0890*/  @!P3 FMUL R21, R21, 16777216 ;  /* 0x4b8000001515b820 */ /* 0x000fc80000400000 */
[----:B------:R-:W1:Y:S01]  /*08a0*/  MUFU.RCP R26, R21 ;  /* 0x00000015001a7308 */ /* 0x000e620000001000 */
[----:B------:R-:W-:Y:S01]  /*08b0*/  FSEL R12, R12, 1, P2 ;  /* 0x3f8000000c0c7808 */ /* 0x000fe20001000000 */
[----:B------:R-:W-:-:S04]  /*08c0*/  FMUL R2, R13, R15 ;  /* 0x0000000f0d027220 */ /* 0x000fc80000400000 */
[----:B------:R-:W-:-:S04]  /*08d0*/  @!P3 FMUL R12, R12, 16777216 ;  /* 0x4b8000000c0cb820 */ /* 0x000fc80000400000 */
[----:B-1----:R-:W-:Y:S01]  /*08e0*/  FMUL R26, R26, R12 ;  /* 0x0000000c1a1a7220 */ /* 0x002fe20000400000 */
[----:B------:R-:W-:Y:S01]  /*08f0*/  CS2R R12, SRZ ;  /* 0x00000000000c7805 */ /* 0x000fe2000001ff00 */
[----:B--2---:R-:W-:Y:S01]  /*0900*/  FFMA R4, R14, R8, R4 ;  /* 0x000000080e047223 */ /* 0x004fe20000000004 */
[----:B------:R-:W-:Y:S01]  /*0910*/  CS2R R14, SRZ ;  /* 0x00000000000e7805 */ /* 0x000fe2000001ff00 */
[----:B------:R-:W-:Y:S01]  /*0920*/  FFMA R5, R20, R9, R5 ;  /* 0x0000000914057223 */ /* 0x000fe20000000005 */
[----:B------:R-:W-:Y:S01]  /*0930*/  CS2R R20, SRZ ;  /* 0x0000000000147805 */ /* 0x000fe2000001ff00 */
[----:B------:R-:W1:Y:S03]  /*0940*/  LDC.64 R8, c[0x0][0x238] ;  /* 0x00008e00ff087b82 */ /* 0x000e660000000a00 */
[----:B------:R2:W3:Y:S02]  /*0950*/  @!P0 LDG.E.EL.128 R12, desc[UR4][R22.64] ;  /* 0x00000004160c8981 */ /* 0x0004e4000c2e1d00 */
[----:B--2---:R-:W-:-:S06]  /*0960*/  CS2R R22, SRZ ;  /* 0x0000000000167805 */ /* 0x004fcc000001ff00 */
[----:B------:R-:W3:Y:S01]  /*0970*/  @!P0 LDG.E.EL.128 R20, desc[UR4][R28.64] ;  /* 0x000000041c148981 */ /* 0x000ee2000c2e1d00 */
[----:B------:R-:W-:Y:S01]  /*0980*/  FFMA R6, R3, R10, R6 ;  /* 0x0000000a03067223 */ /* 0x000fe20000000006 */
[----:B------:R-:W-:Y:S01]  /*0990*/  FFMA R7, R16, R11, R7 ;  /* 0x0000000b10077223 */ /* 0x000fe20000000007 */
[----:B-1----:R-:W-:-:S04]  /*09a0*/  IMAD.WIDE R8, R0, 0x4, R8 ;  /* 0x0000000400087825 */ /* 0x002fc800078e0208 */
[----:B------:R-:W-:Y:S01]  /*09b0*/  FMUL R24, R17, R24 ;  /* 0x0000001811187220 */ /* 0x000fe20000400000 */
[----:B------:R-:W-:Y:S01]  /*09c0*/  FMUL R25, R18, R25 ;  /* 0x0000001912197220 */ /* 0x000fe20000400000 */
[----:B------:R-:W-:Y:S01]  /*09d0*/  FMUL R26, R19, R26 ;  /* 0x0000001a131a7220 */ /* 0x000fe20000400000 */
[----:B------:R1:W-:Y:S01]  /*09e0*/  @!P1 STG.E.128 desc[UR4][R8.64], R4 ;  /* 0x0000000408009986 */ /* 0x0003e2000c101d04 */
[----:B---3--:R-:W-:Y:S01]  /*09f0*/  FFMA R12, R2, R12, R20 ;  /* 0x0000000c020c7223 */ /* 0x008fe20000000014 */
[----:B------:R-:W-:Y:S01]  /*0a00*/  FFMA R13, R24, R13, R21 ;  /* 0x0000000d180d7223 */ /* 0x000fe20000000015 */
[----:B------:R-:W-:Y:S01]  /*0a10*/  FFMA R14, R25, R14, R22 ;  /* 0x0000000e190e7223 */ /* 0x000fe20000000016 */
[----:B------:R-:W-:Y:S01]  /*0a20*/  FFMA R15, R26, R15, R23 ;  /* 0x0000000f1a0f7223 */ /* 0x000fe20000000017 */
[----:B-1----:R-:W-:Y:S06]  /*0a30*/  @P0 EXIT ;  /* 0x000000000000094d */ /* 0x002fec0003800000 */
[----:B------:R-:W-:Y:S01]  /*0a40*/  STG.E.128 desc[UR4][R8.64+0x800], R12 ;  /* 0x0008000c08007986 */ /* 0x000fe2000c101d04 */
[----:B------:R-:W-:Y:S05]  /*0a50*/  EXIT ;  /* 0x000000000000794d */ /* 0x000fea0003800000 */
.L_x_0:
[----:B------:R-:W-:-:S00]  /*0a60*/  BRA `(.L_x_0) ;  /* 0xfffffffc00fc7947 */ /* 0x000fc0000383ffff */
[----:B------:R-:W-:-:S00]  /*0a70*/  NOP ;  /* 0x0000000000007918 */ /* 0x000fc00000000000 */
        /* <DEDUP_REMOVED lines=8> */
.L_x_1:


//--------------------- .nv.global.init           --------------------------
	.section	.nv.global.init,"aw",@progbits
.nv.global.init:
	.type		_$_str,@object
	.size		_$_str,(_$_str_$_2 - _$_str)
_$_str:
        /*0000*/ 	.byte	0x5f, 0x5f, 0x43, 0x55, 0x44, 0x41, 0x5f, 0x46, 0x54, 0x5a, 0x00
	.type		_$_str_$_2,@object
	.size		_$_str_$_2,(.L_1 - _$_str_$_2)
_$_str_$_2:
        /*000b*/ 	.byte	0x5f, 0x5f, 0x43, 0x55, 0x44, 0x41, 0x5f, 0x50, 0x52, 0x45, 0x43, 0x5f, 0x53, 0x51, 0x52, 0x54
        /*001b*/ 	.byte	0x00
.L_1:


//--------------------- .nv.constant0.triton_poi_fused__native_batch_norm_legit_no_training_9 --------------------------
	.section	.nv.constant0.triton_poi_fused__native_batch_norm_legit_no_training_9,"a",@progbits
	.sectionflags	@""
	.align	4
.nv.constant0.triton_poi_fused__native_batch_norm_legit_no_training_9:
	.zero		580
